	.headerflags	@"EF_CUDA_TEXMODE_UNIFIED EF_CUDA_64BIT_ADDRESS EF_CUDA_ACCELERATORS EF_CUDA_SM90 EF_CUDA_VIRTUAL_SM(EF_CUDA_SM90)"
	.elftype	@"ET_EXEC"


//--------------------- .nv.info                  --------------------------
	.section	.nv.info,"",@"SHT_CUDA_INFO"
	.align	4


	//----- nvinfo : EIATTR_REGCOUNT
	.align		4
        /*0000*/ 	.byte	0x04, 0x2f
        /*0002*/ 	.short	(.L_3 - .L_2)
	.align		4
.L_2:
        /*0004*/ 	.word	index@(triton_poi_fused__native_batch_norm_legit_no_training_relu_49)
        /*0008*/ 	.word	0x00000020


	//----- nvinfo : EIATTR_MIN_STACK_SIZE
	.align		4
.L_3:
        /*000c*/ 	.byte	0x04, 0x12
        /*000e*/ 	.short	(.L_5 - .L_4)
	.align		4
.L_4:
        /*0010*/ 	.word	index@(triton_poi_fused__native_batch_norm_legit_no_training_relu_49)
        /*0014*/ 	.word	0x00000000


	//----- nvinfo : EIATTR_FRAME_SIZE
	.align		4
.L_5:
        /*0018*/ 	.byte	0x04, 0x11
        /*001a*/ 	.short	(.L_7 - .L_6)
	.align		4
.L_6:
        /*001c*/ 	.word	index@(triton_poi_fused__native_batch_norm_legit_no_training_relu_49)
        /*0020*/ 	.word	0x00000000


	//----- nvinfo : EIATTR_MIN_STACK_SIZE
	.align		4
.L_7:
        /*0024*/ 	.byte	0x04, 0x12
        /*0026*/ 	.short	(.L_9 - .L_8)
	.align		4
.L_8:
        /*0028*/ 	.word	index@(triton_poi_fused__native_batch_norm_legit_no_training_relu_49)
        /*002c*/ 	.word	0x00000000
.L_9:


//--------------------- .nv.info.triton_poi_fused__native_batch_norm_legit_no_training_relu_49 --------------------------
	.section	.nv.info.triton_poi_fused__native_batch_norm_legit_no_training_relu_49,"",@"SHT_CUDA_INFO"
	.sectionflags	@""
	.align	4


	//----- nvinfo : EIATTR_CUDA_API_VERSION
	.align		4
        /*0000*/ 	.byte	0x04, 0x37
        /*0002*/ 	.short	(.L_11 - .L_10)
.L_10:
        /*0004*/ 	.word	0x0000007c


	//----- nvinfo : EIATTR_KPARAM_INFO
	.align		4
.L_11:
        /*0008*/ 	.byte	0x04, 0x17
        /*000a*/ 	.short	(.L_13 - .L_12)
.L_12:
        /*000c*/ 	.word	0x00000000
        /*0010*/ 	.short	0x0006
        /*0012*/ 	.short	0x0030
        /*0014*/ 	.byte	0x00, 0xf0, 0x11, 0x00


	//----- nvinfo : EIATTR_KPARAM_INFO
	.align		4
.L_13:
        /*0018*/ 	.byte	0x04, 0x17
        /*001a*/ 	.short	(.L_15 - .L_14)
.L_14:
        /*001c*/ 	.word	0x00000000
        /*0020*/ 	.short	0x0005
        /*0022*/ 	.short	0x0028
        /*0024*/ 	.byte	0x00, 0xf4, 0x21, 0x00


	//----- nvinfo : EIATTR_KPARAM_INFO
	.align		4
.L_15:
        /*0028*/ 	.byte	0x04, 0x17
        /*002a*/ 	.short	(.L_17 - .L_16)
.L_16:
        /*002c*/ 	.word	0x00000000
        /*0030*/ 	.short	0x0004
        /*0032*/ 	.short	0x0020
        /*0034*/ 	.byte	0x00, 0xf4, 0x21, 0x00


	//----- nvinfo : EIATTR_KPARAM_INFO
	.align		4
.L_17:
        /*0038*/ 	.byte	0x04, 0x17
        /*003a*/ 	.short	(.L_19 - .L_18)
.L_18:
        /*003c*/ 	.word	0x00000000
        /*0040*/ 	.short	0x0003
        /*0042*/ 	.short	0x0018
        /*0044*/ 	.byte	0x00, 0xf4, 0x21, 0x00


	//----- nvinfo : EIATTR_KPARAM_INFO
	.align		4
.L_19:
        /*0048*/ 	.byte	0x04, 0x17
        /*004a*/ 	.short	(.L_21 - .L_20)
.L_20:
        /*004c*/ 	.word	0x00000000
        /*0050*/ 	.short	0x0002
        /*0052*/ 	.short	0x0010
        /*0054*/ 	.byte	0x00, 0xf4, 0x21, 0x00


	//----- nvinfo : EIATTR_KPARAM_INFO
	.align		4
.L_21:
        /*0058*/ 	.byte	0x04, 0x17
        /*005a*/ 	.short	(.L_23 - .L_22)
.L_22:
        /*005c*/ 	.word	0x00000000
        /*0060*/ 	.short	0x0001
        /*0062*/ 	.short	0x0008
        /*0064*/ 	.byte	0x00, 0xf4, 0x21, 0x00


	//----- nvinfo : EIATTR_KPARAM_INFO
	.align		4
.L_23:
        /*0068*/ 	.byte	0x04, 0x17
        /*006a*/ 	.short	(.L_25 - .L_24)
.L_24:
        /*006c*/ 	.word	0x00000000
        /*0070*/ 	.short	0x0000
        /*0072*/ 	.short	0x0000
        /*0074*/ 	.byte	0x00, 0xf4, 0x21, 0x00


	//----- nvinfo : EIATTR_SPARSE_MMA_MASK
	.align		4
.L_25:
        /*0078*/ 	.byte	0x03, 0x50
        /*007a*/ 	.short	0x0000


	//----- nvinfo : EIATTR_MAXREG_COUNT
	.align		4
        /*007c*/ 	.byte	0x03, 0x1b
        /*007e*/ 	.short	0x00ff


	//----- nvinfo : EIATTR_EXIT_INSTR_OFFSETS
	.align		4
        /*0080*/ 	.byte	0x04, 0x1c
        /*0082*/ 	.short	(.L_27 - .L_26)


	//   ....[0]....
.L_26:
        /*0084*/ 	.word	0x000006e0


	//----- nvinfo : EIATTR_REQNTID
	.align		4
.L_27:
        /*0088*/ 	.byte	0x04, 0x10
        /*008a*/ 	.short	(.L_29 - .L_28)
.L_28:
        /*008c*/ 	.word	0x00000080
        /*0090*/ 	.word	0x00000001
        /*0094*/ 	.word	0x00000001


	//----- nvinfo : EIATTR_CBANK_PARAM_SIZE
	.align		4
.L_29:
        /*0098*/ 	.byte	0x03, 0x19
        /*009a*/ 	.short	0x0034


	//----- nvinfo : EIATTR_PARAM_CBANK
	.align		4
        /*009c*/ 	.byte	0x04, 0x0a
        /*009e*/ 	.short	(.L_31 - .L_30)
	.align		4
.L_30:
        /*00a0*/ 	.word	index@(.nv.constant0.triton_poi_fused__native_batch_norm_legit_no_training_relu_49)
        /*00a4*/ 	.short	0x0210
        /*00a6*/ 	.short	0x0034


	//----- nvinfo : EIATTR_SW_WAR
	.align		4
.L_31:
        /*00a8*/ 	.byte	0x04, 0x36
        /*00aa*/ 	.short	(.L_33 - .L_32)
.L_32:
        /*00ac*/ 	.word	0x00000008
.L_33:


//--------------------- .nv.callgraph             --------------------------
	.section	.nv.callgraph,"",@"SHT_CUDA_CALLGRAPH"
	.align	4
	.sectionentsize	8
	.align		4
        /*0000*/ 	.word	0x00000000
	.align		4
        /*0004*/ 	.word	0xffffffff
	.align		4
        /*0008*/ 	.word	0x00000000
	.align		4
        /*000c*/ 	.word	0xfffffffe
	.align		4
        /*0010*/ 	.word	0x00000000
	.align		4
        /*0014*/ 	.word	0xfffffffd
	.align		4
        /*0018*/ 	.word	0x00000000
	.align		4
        /*001c*/ 	.word	0xfffffffc


//--------------------- .nv.constant4             --------------------------
	.section	.nv.constant4,"a",@progbits
	.align	8
	.align		8
.nv.constant4:
        /*0000*/ 	.dword	_$_str
	.align		8
        /*0008*/ 	.dword	_$_str_$_2


//--------------------- .text.triton_poi_fused__native_batch_norm_legit_no_training_relu_49 --------------------------
	.section	.text.triton_poi_fused__native_batch_norm_legit_no_training_relu_49,"ax",@progbits
	.align	128
        .global         triton_poi_fused__native_batch_norm_legit_no_training_relu_49
        .type           triton_poi_fused__native_batch_norm_legit_no_training_relu_49,@function
        .size           triton_poi_fused__native_batch_norm_legit_no_training_relu_49,(.L_x_1 - triton_poi_fused__native_batch_norm_legit_no_training_relu_49)
        .other          triton_poi_fused__native_batch_norm_legit_no_training_relu_49,@"STO_CUDA_ENTRY STV_DEFAULT"
triton_poi_fused__native_batch_norm_legit_no_training_relu_49:
.text.triton_poi_fused__native_batch_norm_legit_no_training_relu_49:
[----:B------:R-:W-:Y:S01]  /*0000*/  LDC R1, c[0x0][0x28] ;  /* 0x00000a00ff017b82 */ /* 0x000fe20000000800 */
[----:B------:R-:W1:Y:S01]  /*0010*/  S2R R0, SR_TID.X ;  /* 0x0000000000007919 */ /* 0x000e620000002100 */
[----:B------:R-:W-:-:S06]  /*0020*/  ULDC.64 UR4, c[0x0][0x208] ;  /* 0x0000820000047ab9 */ /* 0x000fcc0000000a00 */
[----:B------:R-:W2:Y:S01]  /*0030*/  LDC.64 R16, c[0x0][0x218] ;  /* 0x00008600ff107b82 */ /* 0x000ea20000000a00 */
[----:B------:R-:W3:Y:S07]  /*0040*/  S2R R5, SR_CTAID.X ;  /* 0x0000000000057919 */ /* 0x000eee0000002500 */
[----:B------:R-:W4:Y:S08]  /*0050*/  LDC.64 R14, c[0x0][0x210] ;  /* 0x00008400ff0e7b82 */ /* 0x000f300000000a00 */
[----:B------:R-:W5:Y:S01]  /*0060*/  LDC.64 R12, c[0x0][0x230] ;  /* 0x00008c00ff0c7b82 */ /* 0x000f620000000a00 */
[----:B-1----:R-:W-:-:S02]  /*0070*/  SHF.L.U32 R0, R0, 0x2, RZ ;  /* 0x0000000200007819 */ /* 0x002fc400000006ff */
[----:B---3--:R-:W-:Y:S02]  /*0080*/  SHF.R.S32.HI R3, RZ, 0x15, R5 ;  /* 0x00000015ff037819 */ /* 0x008fe40000011405 */
[----:B------:R-:W-:Y:S02]  /*0090*/  LOP3.LUT R0, R0, 0x1fc, RZ, 0xc0, !PT ;  /* 0x000001fc00007812 */ /* 0x000fe400078ec0ff */
[----:B------:R-:W-:Y:S02]  /*00a0*/  SGXT R3, R3, 0x1 ;  /* 0x000000010303781a */ /* 0x000fe40000000200 */
[----:B------:R-:W-:-:S04]  /*00b0*/  LEA R18, R5, R0, 0xa ;  /* 0x0000000005127211 */ /* 0x000fc800078e50ff */
[----:B------:R-:W-:Y:S02]  /*00c0*/  LEA.HI R0, R3, R18, RZ, 0xa ;  /* 0x0000001203007211 */ /* 0x000fe400078f50ff */
[----:B------:R-:W1:Y:S02]  /*00d0*/  LDC.64 R2, c[0x0][0x220] ;  /* 0x00008800ff027b82 */ /* 0x000e640000000a00 */
[----:B------:R-:W-:Y:S02]  /*00e0*/  SHF.R.S32.HI R23, RZ, 0xa, R0 ;  /* 0x0000000aff177819 */ /* 0x000fe40000011400 */
[----:B------:R-:W-:-:S03]  /*00f0*/  IADD3 R0, R0, 0x200, RZ ;  /* 0x0000020000007810 */ /* 0x000fc60007ffe0ff */
[----:B------:R-:W-:Y:S01]  /*0100*/  IMAD.HI R4, R23, 0x3e0f83e1, RZ ;  /* 0x3e0f83e117047827 */ /* 0x000fe200078e02ff */
[----:B------:R-:W-:-:S04]  /*0110*/  SHF.R.S32.HI R0, RZ, 0xa, R0 ;  /* 0x0000000aff007819 */ /* 0x000fc80000011400 */
[----:B------:R-:W-:Y:S01]  /*0120*/  SHF.R.U32.HI R5, RZ, 0x1f, R4 ;  /* 0x0000001fff057819 */ /* 0x000fe20000011604 */
[----:B------:R-:W-:-:S03]  /*0130*/  IMAD.HI R6, R0, 0x3e0f83e1, RZ ;  /* 0x3e0f83e100067827 */ /* 0x000fc600078e02ff */
[----:B------:R-:W-:Y:S02]  /*0140*/  LEA.HI.SX32 R4, R4, R5, 0x1a ;  /* 0x0000000504047211 */ /* 0x000fe400078fd2ff */
[----:B------:R-:W-:-:S03]  /*0150*/  SHF.R.U32.HI R5, RZ, 0x1f, R6 ;  /* 0x0000001fff057819 */ /* 0x000fc60000011606 */
[----:B------:R-:W-:Y:S01]  /*0160*/  IMAD R23, R4, -0x108, R23 ;  /* 0xfffffef804177824 */ /* 0x000fe200078e0217 */
[----:B------:R-:W-:-:S03]  /*0170*/  LEA.HI.SX32 R5, R6, R5, 0x1a ;  /* 0x0000000506057211 */ /* 0x000fc600078fd2ff */
[----:B-1----:R-:W-:-:S04]  /*0180*/  IMAD.WIDE R8, R23, 0x4, R2 ;  /* 0x0000000417087825 */ /* 0x002fc800078e0202 */
[----:B------:R-:W-:Y:S01]  /*0190*/  IMAD R19, R5, -0x108, R0 ;  /* 0xfffffef805137824 */ /* 0x000fe200078e0200 */
[----:B------:R-:W3:Y:S03]  /*01a0*/  LDG.E.EL R20, desc[UR4][R8.64] ;  /* 0x0000000408147981 */ /* 0x000ee6000c2e1900 */
[----:B------:R-:W-:Y:S02]  /*01b0*/  IMAD.WIDE R10, R19, 0x4, R2 ;  /* 0x00000004130a7825 */ /* 0x000fe400078e0202 */
[----:B------:R-:W1:Y:S03]  /*01c0*/  LDC.64 R2, c[0x0][0x228] ;  /* 0x00008a00ff027b82 */ /* 0x000e660000000a00 */
[----:B------:R-:W3:Y:S01]  /*01d0*/  LDG.E.EL R21, desc[UR4][R10.64] ;  /* 0x000000040a157981 */ /* 0x000ee2000c2e1900 */
[----:B--2---:R-:W-:-:S04]  /*01e0*/  IMAD.WIDE R26, R23, 0x4, R16 ;  /* 0x00000004171a7825 */ /* 0x004fc800078e0210 */
[----:B----4-:R-:W-:Y:S01]  /*01f0*/  IMAD.WIDE R14, R18, 0x4, R14 ;  /* 0x00000004120e7825 */ /* 0x010fe200078e020e */
[----:B------:R-:W2:Y:S04]  /*0200*/  LDG.E.EL R0, desc[UR4][R26.64] ;  /* 0x000000041a007981 */ /* 0x000ea8000c2e1900 */
[----:B------:R-:W2:Y:S01]  /*0210*/  LDG.E.128 R4, desc[UR4][R14.64] ;  /* 0x000000040e047981 */ /* 0x000ea2000c1e1d00 */
[----:B------:R-:W-:-:S03]  /*0220*/  IMAD.WIDE R16, R19, 0x4, R16 ;  /* 0x0000000413107825 */ /* 0x000fc600078e0210 */
[----:B------:R-:W4:Y:S04]  /*0230*/  LDG.E.128 R8, desc[UR4][R14.64+0x800] ;  /* 0x000800040e087981 */ /* 0x000f28000c1e1d00 */
[----:B------:R-:W4:Y:S01]  /*0240*/  LDG.E.EL R16, desc[UR4][R16.64] ;  /* 0x0000000410107981 */ /* 0x000f22000c2e1900 */
[----:B01----:R-:W-:-:S04]  /*0250*/  IMAD.WIDE R24, R23, 0x4, R2 ;  /* 0x0000000417187825 */ /* 0x003fc800078e0202 */
[----:B-----5:R-:W-:Y:S02]  /*0260*/  IMAD.WIDE R22, R23, 0x4, R12 ;  /* 0x0000000417167825 */ /* 0x020fe400078e020c */
[----:B------:R-:W5:Y:S04]  /*0270*/  LDG.E.EL R24, desc[UR4][R24.64] ;  /* 0x0000000418187981 */ /* 0x000f68000c2e1900 */
[----:B------:R-:W5:Y:S01]  /*0280*/  LDG.E.EL R23, desc[UR4][R22.64] ;  /* 0x0000000416177981 */ /* 0x000f62000c2e1900 */
[----:B------:R-:W-:-:S04]  /*0290*/  IMAD.WIDE R2, R19, 0x4, R2 ;  /* 0x0000000413027825 */ /* 0x000fc800078e0202 */
[----:B------:R-:W-:Y:S02]  /*02a0*/  IMAD.WIDE R28, R19, 0x4, R12 ;  /* 0x00000004131c7825 */ /* 0x000fe400078e020c */
[----:B------:R0:W4:Y:S04]  /*02b0*/  LDG.E.EL R12, desc[UR4][R2.64] ;  /* 0x00000004020c7981 */ /* 0x000128000c2e1900 */
[----:B------:R-:W4:Y:S01]  /*02c0*/  LDG.E.EL R13, desc[UR4][R28.64] ;  /* 0x000000041c0d7981 */ /* 0x000f22000c2e1900 */
[----:B0-----:R-:W-:Y:S01]  /*02d0*/  HFMA2.MMA R3, -RZ, RZ, 1.625, 0 ;  /* 0x3e800000ff037435 */ /* 0x001fe200000001ff */
[----:B---3--:R-:W-:-:S04]  /*02e0*/  FADD R20, R20, 9.9999997473787516356e-06 ;  /* 0x3727c5ac14147421 */ /* 0x008fc80000000000 */
[----:B------:R-:W0:Y:S01]  /*02f0*/  MUFU.SQRT R19, R20 ;  /* 0x0000001400137308 */ /* 0x000e220000002000 */
[----:B------:R-:W-:-:S07]  /*0300*/  FADD R21, R21, 9.9999997473787516356e-06 ;  /* 0x3727c5ac15157421 */ /* 0x000fce0000000000 */
[----:B------:R-:W1:Y:S01]  /*0310*/  MUFU.SQRT R25, R21 ;  /* 0x0000001500197308 */ /* 0x000e620000002000 */
[C---:B0-----:R-:W-:Y:S02]  /*0320*/  FSETP.GT.AND P0, PT, R19.reuse, 8.50705917302346158658e+37, PT ;  /* 0x7e8000001300780b */ /* 0x041fe40003f04000 */
[----:B------:R-:W-:Y:S02]  /*0330*/  FSETP.GEU.AND P2, PT, R19, 1.175494350822287508e-38, PT ;  /* 0x008000001300780b */ /* 0x000fe40003f4e000 */
[C---:B-1----:R-:W-:Y:S02]  /*0340*/  FSETP.GT.AND P1, PT, R25.reuse, 8.50705917302346158658e+37, PT ;  /* 0x7e8000001900780b */ /* 0x042fe40003f24000 */
[----:B------:R-:W-:-:S07]  /*0350*/  FSETP.GEU.AND P3, PT, R25, 1.175494350822287508e-38, PT ;  /* 0x008000001900780b */ /* 0x000fce0003f6e000 */
[----:B------:R-:W-:-:S04]  /*0360*/  @P0 FMUL R19, R19, 0.25 ;  /* 0x3e80000013130820 */ /* 0x000fc80000400000 */
[----:B------:R-:W-:Y:S01]  /*0370*/  @!P2 FMUL R19, R19, 16777216 ;  /* 0x4b8000001313a820 */ /* 0x000fe20000400000 */
[----:B------:R-:W-:-:S05]  /*0380*/  @P1 FMUL R25, R25, 0.25 ;  /* 0x3e80000019191820 */ /* 0x000fca0000400000 */
[----:B------:R-:W0:Y:S01]  /*0390*/  MUFU.RCP R19, R19 ;  /* 0x0000001300137308 */ /* 0x000e220000001000 */
[----:B------:R-:W-:Y:S01]  /*03a0*/  @!P3 FMUL R25, R25, 16777216 ;  /* 0x4b8000001919b820 */ /* 0x000fe20000400000 */
[----:B------:R-:W-:-:S06]  /*03b0*/  FSEL R2, R3, 1, P0 ;  /* 0x3f80000003027808 */ /* 0x000fcc0000000000 */
[----:B------:R-:W1:Y:S01]  /*03c0*/  MUFU.RCP R14, R25 ;  /* 0x00000019000e7308 */ /* 0x000e620000001000 */
[----:B------:R-:W-:Y:S01]  /*03d0*/  FSEL R3, R3, 1, P1 ;  /* 0x3f80000003037808 */ /* 0x000fe20000800000 */
[----:B------:R-:W-:Y:S01]  /*03e0*/  @!P2 FMUL R2, R2, 16777216 ;  /* 0x4b8000000202a820 */ /* 0x000fe20000400000 */
[----:B--2---:R-:W-:-:S03]  /*03f0*/  FADD R4, R4, -R0 ;  /* 0x8000000004047221 */ /* 0x004fc60000000000 */
[----:B------:R-:W-:Y:S01]  /*0400*/  @!P3 FMUL R3, R3, 16777216 ;  /* 0x4b8000000303b820 */ /* 0x000fe20000400000 */
[----:B0-----:R-:W-:Y:S01]  /*0410*/  FMUL R15, R19, R2 ;  /* 0x00000002130f7220 */ /* 0x001fe20000400000 */
[--C-:B------:R-:W-:Y:S01]  /*0420*/  FADD R20, R5, -R0.reuse ;  /* 0x8000000005147221 */ /* 0x100fe20000000000 */
[--C-:B------:R-:W-:Y:S01]  /*0430*/  FADD R6, R6, -R0.reuse ;  /* 0x8000000006067221 */ /* 0x100fe20000000000 */
[----:B------:R-:W-:Y:S01]  /*0440*/  FADD R0, R7, -R0 ;  /* 0x8000000007007221 */ /* 0x000fe20000000000 */
[C---:B------:R-:W-:Y:S01]  /*0450*/  FMUL R5, R15.reuse, R4 ;  /* 0x000000040f057220 */ /* 0x040fe20000400000 */
[C---:B------:R-:W-:Y:S01]  /*0460*/  FMUL R4, R15.reuse, R20 ;  /* 0x000000140f047220 */ /* 0x040fe20000400000 */
[----:B-1----:R-:W-:Y:S02]  /*0470*/  FMUL R14, R14, R3 ;  /* 0x000000030e0e7220 */ /* 0x002fe40000400000 */
[----:B------:R-:W0:Y:S01]  /*0480*/  LDC.64 R2, c[0x0][0x238] ;  /* 0x00008e00ff027b82 */ /* 0x000e220000000a00 */
[C---:B------:R-:W-:Y:S01]  /*0490*/  FMUL R20, R15.reuse, R6 ;  /* 0x000000060f147220 */ /* 0x040fe20000400000 */
[----:B------:R-:W-:Y:S01]  /*04a0*/  FMUL R6, R15, R0 ;  /* 0x000000000f067220 */ /* 0x000fe20000400000 */
[--C-:B----4-:R-:W-:Y:S01]  /*04b0*/  FADD R7, R8, -R16.reuse ;  /* 0x8000001008077221 */ /* 0x110fe20000000000 */
[--C-:B------:R-:W-:Y:S01]  /*04c0*/  FADD R9, R9, -R16.reuse ;  /* 0x8000001009097221 */ /* 0x100fe20000000000 */
[--C-:B------:R-:W-:Y:S01]  /*04d0*/  FADD R15, R10, -R16.reuse ;  /* 0x800000100a0f7221 */ /* 0x100fe20000000000 */
[C-C-:B-----5:R-:W-:Y:S01]  /*04e0*/  FFMA R0, R24.reuse, R5, R23.reuse ;  /* 0x0000000518007223 */ /* 0x160fe20000000017 */
[----:B------:R-:W-:Y:S01]  /*04f0*/  FADD R11, R11, -R16 ;  /* 0x800000100b0b7221 */ /* 0x000fe20000000000 */
[C-C-:B------:R-:W-:Y:S01]  /*0500*/  FFMA R4, R24.reuse, R4, R23.reuse ;  /* 0x0000000418047223 */ /* 0x140fe20000000017 */
[C-C-:B------:R-:W-:Y:S01]  /*0510*/  FFMA R5, R24.reuse, R20, R23.reuse ;  /* 0x0000001418057223 */ /* 0x140fe20000000017 */
[----:B------:R-:W-:Y:S01]  /*0520*/  FFMA R23, R24, R6, R23 ;  /* 0x0000000618177223 */ /* 0x000fe20000000017 */
[C---:B------:R-:W-:Y:S01]  /*0530*/  FMUL R7, R14.reuse, R7 ;  /* 0x000000070e077220 */ /* 0x040fe20000400000 */
[C---:B------:R-:W-:Y:S01]  /*0540*/  FMUL R8, R14.reuse, R9 ;  /* 0x000000090e087220 */ /* 0x040fe20000400000 */
[C---:B------:R-:W-:Y:S01]  /*0550*/  FMUL R6, R14.reuse, R15 ;  /* 0x0000000f0e067220 */ /* 0x040fe20000400000 */
[----:B------:R-:W-:Y:S01]  /*0560*/  FMUL R14, R14, R11 ;  /* 0x0000000b0e0e7220 */ /* 0x000fe20000400000 */
[C-C-:B------:R-:W-:Y:S01]  /*0570*/  FFMA R9, R12.reuse, R7, R13.reuse ;  /* 0x000000070c097223 */ /* 0x140fe2000000000d */
[C-C-:B------:R-:W-:Y:S01]  /*0580*/  FFMA R8, R12.reuse, R8, R13.reuse ;  /* 0x000000080c087223 */ /* 0x140fe2000000000d */
[C-C-:B------:R-:W-:Y:S01]  /*0590*/  FFMA R10, R12.reuse, R6, R13.reuse ;  /* 0x000000060c0a7223 */ /* 0x140fe2000000000d */
[----:B------:R-:W-:Y:S01]  /*05a0*/  FFMA R14, R12, R14, R13 ;  /* 0x0000000e0c0e7223 */ /* 0x000fe2000000000d */
[----:B------:R-:W-:-:S02]  /*05b0*/  FSETP.GEU.AND P6, PT, R23, RZ, PT ;  /* 0x000000ff1700720b */ /* 0x000fc40003fce000 */
[----:B------:R-:W-:Y:S02]  /*05c0*/  FSETP.GEU.AND P0, PT, R5, RZ, PT ;  /* 0x000000ff0500720b */ /* 0x000fe40003f0e000 */
[----:B------:R-:W-:Y:S02]  /*05d0*/  FSETP.GEU.AND P1, PT, R4, RZ, PT ;  /* 0x000000ff0400720b */ /* 0x000fe40003f2e000 */
[----:B------:R-:W-:Y:S02]  /*05e0*/  FSETP.GEU.AND P3, PT, R14, RZ, PT ;  /* 0x000000ff0e00720b */ /* 0x000fe40003f6e000 */
[----:B------:R-:W-:Y:S02]  /*05f0*/  SEL R7, R23, RZ, P6 ;  /* 0x000000ff17077207 */ /* 0x000fe40003000000 */
[----:B------:R-:W-:Y:S02]  /*0600*/  FSETP.GEU.AND P2, PT, R0, RZ, PT ;  /* 0x000000ff0000720b */ /* 0x000fe40003f4e000 */
[----:B------:R-:W-:-:S02]  /*0610*/  FSETP.GEU.AND P4, PT, R10, RZ, PT ;  /* 0x000000ff0a00720b */ /* 0x000fc40003f8e000 */
[----:B------:R-:W-:Y:S02]  /*0620*/  FSETP.GEU.AND P5, PT, R9, RZ, PT ;  /* 0x000000ff0900720b */ /* 0x000fe40003fae000 */
[----:B------:R-:W-:Y:S02]  /*0630*/  FSETP.GEU.AND P6, PT, R8, RZ, PT ;  /* 0x000000ff0800720b */ /* 0x000fe40003fce000 */
[----:B------:R-:W-:Y:S01]  /*0640*/  SEL R6, R5, RZ, P0 ;  /* 0x000000ff05067207 */ /* 0x000fe20000000000 */
[----:B0-----:R-:W-:Y:S01]  /*0650*/  IMAD.WIDE R2, R18, 0x4, R2 ;  /* 0x0000000412027825 */ /* 0x001fe200078e0202 */
[----:B------:R-:W-:Y:S02]  /*0660*/  SEL R5, R4, RZ, P1 ;  /* 0x000000ff04057207 */ /* 0x000fe40000800000 */
[----:B------:R-:W-:Y:S02]  /*0670*/  SEL R15, R14, RZ, P3 ;  /* 0x000000ff0e0f7207 */ /* 0x000fe40001800000 */
[----:B------:R-:W-:-:S02]  /*0680*/  SEL R4, R0, RZ, P2 ;  /* 0x000000ff00047207 */ /* 0x000fc40001000000 */
[----:B------:R-:W-:Y:S02]  /*0690*/  SEL R14, R10, RZ, P4 ;  /* 0x000000ff0a0e7207 */ /* 0x000fe40002000000 */
[----:B------:R-:W-:Y:S02]  /*06a0*/  SEL R12, R9, RZ, P5 ;  /* 0x000000ff090c7207 */ /* 0x000fe40002800000 */
[----:B------:R-:W-:Y:S01]  /*06b0*/  SEL R13, R8, RZ, P6 ;  /* 0x000000ff080d7207 */ /* 0x000fe20003000000 */
[----:B------:R-:W-:Y:S04]  /*06c0*/  STG.E.128 desc[UR4][R2.64], R4 ;  /* 0x0000000402007986 */ /* 0x000fe8000c101d04 */
[----:B------:R-:W-:Y:S01]  /*06d0*/  STG.E.128 desc[UR4][R2.64+0x800], R12 ;  /* 0x0008000c02007986 */ /* 0x000fe2000c101d04 */
[----:B------:R-:W-:Y:S05]  /*06e0*/  EXIT ;  /* 0x000000000000794d */ /* 0x000fea0003800000 */
.L_x_0:
[----:B------:R-:W-:-:S00]  /*06f0*/  BRA `(.L_x_0) ;  /* 0xfffffffc00fc7947 */ /* 0x000fc0000383ffff */
[----:B------:R-:W-:-:S00]  /*0700*/  NOP ;  /* 0x0000000000007918 */ /* 0x000fc00000000000 */
[----:B------:R-:W-:-:S00]  /*0710*/  NOP ;  /* 0x0000000000007918 */ /* 0x000fc00000000000 */
[----:B------:R-:W-:-:S00]  /*0720*/  NOP ;  /* 0x0000000000007918 */ /* 0x000fc00000000000 */
[----:B------:R-:W-:-:S00]  /*0730*/  NOP ;  /* 0x0000000000007918 */ /* 0x000fc00000000000 */
[----:B------:R-:W-:-:S00]  /*0740*/  NOP ;  /* 0x0000000000007918 */ /* 0x000fc00000000000 */
[----:B------:R-:W-:-:S00]  /*0750*/  NOP ;  /* 0x0000000000007918 */ /* 0x000fc00000000000 */
[----:B------:R-:W-:-:S00]  /*0760*/  NOP ;  /* 0x0000000000007918 */ /* 0x000fc00000000000 */
[----:B------:R-:W-:-:S00]  /*0770*/  NOP ;  /* 0x0000000000007918 */ /* 0x000fc00000000000 */
.L_x_1:


//--------------------- .nv.global.init           --------------------------
	.section	.nv.global.init,"aw",@progbits
.nv.global.init:
	.type		_$_str,@object
	.size		_$_str,(_$_str_$_2 - _$_str)
_$_str:
        /*0000*/ 	.byte	0x5f, 0x5f, 0x43, 0x55, 0x44, 0x41, 0x5f, 0x46, 0x54, 0x5a, 0x00
	.type		_$_str_$_2,@object
	.size		_$_str_$_2,(.L_1 - _$_str_$_2)
_$_str_$_2:
        /*000b*/ 	.byte	0x5f, 0x5f, 0x43, 0x55, 0x44, 0x41, 0x5f, 0x50, 0x52, 0x45, 0x43, 0x5f, 0x53, 0x51, 0x52, 0x54
        /*001b*/ 	.byte	0x00
.L_1:


//--------------------- .nv.constant0.triton_poi_fused__native_batch_norm_legit_no_training_relu_49 --------------------------
	.section	.nv.constant0.triton_poi_fused__native_batch_norm_legit_no_training_relu_49,"a",@progbits
	.sectionflags	@""
	.align	4
.nv.constant0.triton_poi_fused__native_batch_norm_legit_no_training_relu_49:
	.zero		580
